	.headerflags	@"EF_CUDA_TEXMODE_UNIFIED EF_CUDA_64BIT_ADDRESS EF_CUDA_ACCELERATORS EF_CUDA_SM90 EF_CUDA_VIRTUAL_SM(EF_CUDA_SM90)"
	.elftype	@"ET_EXEC"


//--------------------- .nv.info                  --------------------------
	.section	.nv.info,"",@"SHT_CUDA_INFO"
	.align	4


	//----- nvinfo : EIATTR_REGCOUNT
	.align		4
        /*0000*/ 	.byte	0x04, 0x2f
        /*0002*/ 	.short	(.L_2 - .L_1)
	.align		4
.L_1:
        /*0004*/ 	.word	index@(triton_poi_fused__native_batch_norm_legit_leaky_relu_14)
        /*0008*/ 	.word	0x00000028


	//----- nvinfo : EIATTR_MIN_STACK_SIZE
	.align		4
.L_2:
        /*000c*/ 	.byte	0x04, 0x12
        /*000e*/ 	.short	(.L_4 - .L_3)
	.align		4
.L_3:
        /*0010*/ 	.word	index@(triton_poi_fused__native_batch_norm_legit_leaky_relu_14)
        /*0014*/ 	.word	0x00000000


	//----- nvinfo : EIATTR_FRAME_SIZE
	.align		4
.L_4:
        /*0018*/ 	.byte	0x04, 0x11
        /*001a*/ 	.short	(.L_6 - .L_5)
	.align		4
.L_5:
        /*001c*/ 	.word	index@(triton_poi_fused__native_batch_norm_legit_leaky_relu_14)
        /*0020*/ 	.word	0x00000000


	//----- nvinfo : EIATTR_MIN_STACK_SIZE
	.align		4
.L_6:
        /*0024*/ 	.byte	0x04, 0x12
        /*0026*/ 	.short	(.L_8 - .L_7)
	.align		4
.L_7:
        /*0028*/ 	.word	index@(triton_poi_fused__native_batch_norm_legit_leaky_relu_14)
        /*002c*/ 	.word	0x00000000
.L_8:


//--------------------- .nv.info.triton_poi_fused__native_batch_norm_legit_leaky_relu_14 --------------------------
	.section	.nv.info.triton_poi_fused__native_batch_norm_legit_leaky_relu_14,"",@"SHT_CUDA_INFO"
	.sectionflags	@""
	.align	4


	//----- nvinfo : EIATTR_CUDA_API_VERSION
	.align		4
        /*0000*/ 	.byte	0x04, 0x37
        /*0002*/ 	.short	(.L_10 - .L_9)
.L_9:
        /*0004*/ 	.word	0x0000007c


	//----- nvinfo : EIATTR_KPARAM_INFO
	.align		4
.L_10:
        /*0008*/ 	.byte	0x04, 0x17
        /*000a*/ 	.short	(.L_12 - .L_11)
.L_11:
        /*000c*/ 	.word	0x00000000
        /*0010*/ 	.short	0x0007
        /*0012*/ 	.short	0x0034
        /*0014*/ 	.byte	0x00, 0xf0, 0x11, 0x00


	//----- nvinfo : EIATTR_KPARAM_INFO
	.align		4
.L_12:
        /*0018*/ 	.byte	0x04, 0x17
        /*001a*/ 	.short	(.L_14 - .L_13)
.L_13:
        /*001c*/ 	.word	0x00000000
        /*0020*/ 	.short	0x0006
        /*0022*/ 	.short	0x0030
        /*0024*/ 	.byte	0x00, 0xf0, 0x11, 0x00


	//----- nvinfo : EIATTR_KPARAM_INFO
	.align		4
.L_14:
        /*0028*/ 	.byte	0x04, 0x17
        /*002a*/ 	.short	(.L_16 - .L_15)
.L_15:
        /*002c*/ 	.word	0x00000000
        /*0030*/ 	.short	0x0005
        /*0032*/ 	.short	0x0028
        /*0034*/ 	.byte	0x00, 0xf4, 0x21, 0x00


	//----- nvinfo : EIATTR_KPARAM_INFO
	.align		4
.L_16:
        /*0038*/ 	.byte	0x04, 0x17
        /*003a*/ 	.short	(.L_18 - .L_17)
.L_17:
        /*003c*/ 	.word	0x00000000
        /*0040*/ 	.short	0x0004
        /*0042*/ 	.short	0x0020
        /*0044*/ 	.byte	0x00, 0xf4, 0x21, 0x00


	//----- nvinfo : EIATTR_KPARAM_INFO
	.align		4
.L_18:
        /*0048*/ 	.byte	0x04, 0x17
        /*004a*/ 	.short	(.L_20 - .L_19)
.L_19:
        /*004c*/ 	.word	0x00000000
        /*0050*/ 	.short	0x0003
        /*0052*/ 	.short	0x0018
        /*0054*/ 	.byte	0x00, 0xf4, 0x21, 0x00


	//----- nvinfo : EIATTR_KPARAM_INFO
	.align		4
.L_20:
        /*0058*/ 	.byte	0x04, 0x17
        /*005a*/ 	.short	(.L_22 - .L_21)
.L_21:
        /*005c*/ 	.word	0x00000000
        /*0060*/ 	.short	0x0002
        /*0062*/ 	.short	0x0010
        /*0064*/ 	.byte	0x00, 0xf4, 0x21, 0x00


	//----- nvinfo : EIATTR_KPARAM_INFO
	.align		4
.L_22:
        /*0068*/ 	.byte	0x04, 0x17
        /*006a*/ 	.short	(.L_24 - .L_23)
.L_23:
        /*006c*/ 	.word	0x00000000
        /*0070*/ 	.short	0x0001
        /*0072*/ 	.short	0x0008
        /*0074*/ 	.byte	0x00, 0xf4, 0x21, 0x00


	//----- nvinfo : EIATTR_KPARAM_INFO
	.align		4
.L_24:
        /*0078*/ 	.byte	0x04, 0x17
        /*007a*/ 	.short	(.L_26 - .L_25)
.L_25:
        /*007c*/ 	.word	0x00000000
        /*0080*/ 	.short	0x0000
        /*0082*/ 	.short	0x0000
        /*0084*/ 	.byte	0x00, 0xf4, 0x21, 0x00


	//----- nvinfo : EIATTR_SPARSE_MMA_MASK
	.align		4
.L_26:
        /*0088*/ 	.byte	0x03, 0x50
        /*008a*/ 	.short	0x0000


	//----- nvinfo : EIATTR_MAXREG_COUNT
	.align		4
        /*008c*/ 	.byte	0x03, 0x1b
        /*008e*/ 	.short	0x00ff


	//----- nvinfo : EIATTR_EXIT_INSTR_OFFSETS
	.align		4
        /*0090*/ 	.byte	0x04, 0x1c
        /*0092*/ 	.short	(.L_28 - .L_27)


	//   ....[0]....
.L_27:
        /*0094*/ 	.word	0x00000ef0


	//   ....[1]....
        /*0098*/ 	.word	0x00000f40


	//----- nvinfo : EIATTR_REQNTID
	.align		4
.L_28:
        /*009c*/ 	.byte	0x04, 0x10
        /*009e*/ 	.short	(.L_30 - .L_29)
.L_29:
        /*00a0*/ 	.word	0x00000100
        /*00a4*/ 	.word	0x00000001
        /*00a8*/ 	.word	0x00000001


	//----- nvinfo : EIATTR_CBANK_PARAM_SIZE
	.align		4
.L_30:
        /*00ac*/ 	.byte	0x03, 0x19
        /*00ae*/ 	.short	0x0038


	//----- nvinfo : EIATTR_PARAM_CBANK
	.align		4
        /*00b0*/ 	.byte	0x04, 0x0a
        /*00b2*/ 	.short	(.L_32 - .L_31)
	.align		4
.L_31:
        /*00b4*/ 	.word	index@(.nv.constant0.triton_poi_fused__native_batch_norm_legit_leaky_relu_14)
        /*00b8*/ 	.short	0x0210
        /*00ba*/ 	.short	0x0038


	//----- nvinfo : EIATTR_SW_WAR
	.align		4
.L_32:
        /*00bc*/ 	.byte	0x04, 0x36
        /*00be*/ 	.short	(.L_34 - .L_33)
.L_33:
        /*00c0*/ 	.word	0x00000008
.L_34:


//--------------------- .nv.callgraph             --------------------------
	.section	.nv.callgraph,"",@"SHT_CUDA_CALLGRAPH"
	.align	4
	.sectionentsize	8
	.align		4
        /*0000*/ 	.word	0x00000000
	.align		4
        /*0004*/ 	.word	0xffffffff
	.align		4
        /*0008*/ 	.word	0x00000000
	.align		4
        /*000c*/ 	.word	0xfffffffe
	.align		4
        /*0010*/ 	.word	0x00000000
	.align		4
        /*0014*/ 	.word	0xfffffffd
	.align		4
        /*0018*/ 	.word	0x00000000
	.align		4
        /*001c*/ 	.word	0xfffffffc


//--------------------- .nv.constant4             --------------------------
	.section	.nv.constant4,"a",@progbits
	.align	8
	.align		8
.nv.constant4:
        /*0000*/ 	.dword	_$_str


//--------------------- .text.triton_poi_fused__native_batch_norm_legit_leaky_relu_14 --------------------------
	.section	.text.triton_poi_fused__native_batch_norm_legit_leaky_relu_14,"ax",@progbits
	.sectionflags	@"SHF_BARRIERS=1"
	.align	128
        .global         triton_poi_fused__native_batch_norm_legit_leaky_relu_14
        .type           triton_poi_fused__native_batch_norm_legit_leaky_relu_14,@function
        .size           triton_poi_fused__native_batch_norm_legit_leaky_relu_14,(.L_x_1 - triton_poi_fused__native_batch_norm_legit_leaky_relu_14)
        .other          triton_poi_fused__native_batch_norm_legit_leaky_relu_14,@"STO_CUDA_ENTRY STV_DEFAULT"
triton_poi_fused__native_batch_norm_legit_leaky_relu_14:
.text.triton_poi_fused__native_batch_norm_legit_leaky_relu_14:
[----:B------:R-:W0:Y:S01]  /*0000*/  LDC R1, c[0x0][0x28] ;  /* 0x00000a00ff017b82 */ /* 0x000e220000000800 */
[----:B------:R-:W1:Y:S07]  /*0010*/  S2R R2, SR_CTAID.X ;  /* 0x0000000000027919 */ /* 0x000e6e0000002500 */
[----:B------:R-:W2:Y:S01]  /*0020*/  LDC.64 R34, c[0x0][0x210] ;  /* 0x00008400ff227b82 */ /* 0x000ea20000000a00 */
[----:B------:R-:W-:Y:S01]  /*0030*/  ULDC.64 UR6, c[0x0][0x208] ;  /* 0x0000820000067ab9 */ /* 0x000fe20000000a00 */
[----:B------:R-:W-:Y:S01]  /*0040*/  CS2R R10, SRZ ;  /* 0x00000000000a7805 */ /* 0x000fe2000001ff00 */
[----:B------:R-:W3:Y:S01]  /*0050*/  S2R R0, SR_TID.X ;  /* 0x0000000000007919 */ /* 0x000ee20000002100 */
[----:B------:R-:W4:Y:S04]  /*0060*/  S2R R32, SR_CTAID.Y ;  /* 0x0000000000207919 */ /* 0x000f280000002600 */
[----:B------:R-:W5:Y:S01]  /*0070*/  LDC.64 R12, c[0x0][0x218] ;  /* 0x00008600ff0c7b82 */ /* 0x000f620000000a00 */
[----:B-1----:R-:W-:-:S02]  /*0080*/  IMAD.SHL.U32 R2, R2, 0x10, RZ ;  /* 0x0000001002027824 */ /* 0x002fc400078e00ff */
[----:B---3--:R-:W-:Y:S01]  /*0090*/  IMAD.SHL.U32 R3, R0, 0x4, RZ ;  /* 0x0000000400037824 */ /* 0x008fe200078e00ff */
[----:B------:R-:W-:-:S04]  /*00a0*/  SHF.R.U32.HI R5, RZ, 0x2, R0 ;  /* 0x00000002ff057819 */ /* 0x000fc80000011600 */
[----:B------:R-:W-:Y:S02]  /*00b0*/  LOP3.LUT R29, R2, 0xc, R3, 0xf8, !PT ;  /* 0x0000000c021d7812 */ /* 0x000fe400078ef803 */
[----:B------:R-:W-:Y:S02]  /*00c0*/  SGXT.U32 R5, R5, 0x6 ;  /* 0x000000060505781a */ /* 0x000fe40000000000 */
[----:B------:R-:W-:Y:S02]  /*00d0*/  SHF.R.S32.HI R4, RZ, 0x1f, R29 ;  /* 0x0000001fff047819 */ /* 0x000fe4000001141d */
[----:B------:R-:W-:Y:S02]  /*00e0*/  CS2R R16, SRZ ;  /* 0x0000000000107805 */ /* 0x000fe4000001ff00 */
[----:B----4-:R-:W-:Y:S02]  /*00f0*/  PRMT R5, R5, 0x6540, R32 ;  /* 0x0000654005057816 */ /* 0x010fe40000000020 */
[----:B------:R-:W-:-:S02]  /*0100*/  CS2R R18, SRZ ;  /* 0x0000000000127805 */ /* 0x000fc4000001ff00 */
[----:B------:R-:W-:Y:S01]  /*0110*/  LEA.HI R4, R4, R29, RZ, 0x8 ;  /* 0x0000001d04047211 */ /* 0x000fe200078f40ff */
[C---:B-----5:R-:W-:Y:S01]  /*0120*/  IMAD.WIDE R24, R29.reuse, 0x4, R12 ;  /* 0x000000041d187825 */ /* 0x060fe200078e020c */
[----:B------:R-:W-:Y:S02]  /*0130*/  ISETP.GE.AND P4, PT, R29, 0x400, PT ;  /* 0x000004001d00780c */ /* 0x000fe40003f86270 */
[C---:B------:R-:W-:Y:S02]  /*0140*/  SHF.L.U32 R6, R4.reuse, 0x8, RZ ;  /* 0x0000000804067819 */ /* 0x040fe400000006ff */
[----:B------:R-:W-:Y:S02]  /*0150*/  LOP3.LUT R4, R4, 0xffffff00, RZ, 0xc0, !PT ;  /* 0xffffff0004047812 */ /* 0x000fe400078ec0ff */
[----:B------:R-:W-:Y:S02]  /*0160*/  LOP3.LUT R8, R6, 0xffff0000, RZ, 0xc0, !PT ;  /* 0xffff000006087812 */ /* 0x000fe400078ec0ff */
[----:B------:R-:W-:Y:S01]  /*0170*/  LOP3.LUT R6, R5, 0x80, RZ, 0xfc, !PT ;  /* 0x0000008005067812 */ /* 0x000fe200078efcff */
[----:B------:R-:W-:Y:S01]  /*0180*/  IMAD.IADD R33, R29, 0x1, -R4 ;  /* 0x000000011d217824 */ /* 0x000fe200078e0a04 */
[----:B------:R-:W-:-:S02]  /*0190*/  ISETP.LT.AND P0, PT, R5, 0x100, !P4 ;  /* 0x000001000500780c */ /* 0x000fc40006701270 */
[C---:B------:R-:W-:Y:S02]  /*01a0*/  ISETP.LT.AND P2, PT, R6.reuse, 0x100, !P4 ;  /* 0x000001000600780c */ /* 0x040fe40006741270 */
[----:B------:R-:W-:Y:S02]  /*01b0*/  IADD3 R8, R8, R33, RZ ;  /* 0x0000002108087210 */ /* 0x000fe40007ffe0ff */
[C---:B------:R-:W-:Y:S02]  /*01c0*/  LOP3.LUT R4, R5.reuse, 0x40, RZ, 0xfc, !PT ;  /* 0x0000004005047812 */ /* 0x040fe400078efcff */
[C---:B------:R-:W-:Y:S01]  /*01d0*/  LOP3.LUT R7, R5.reuse, 0xc0, RZ, 0xfc, !PT ;  /* 0x000000c005077812 */ /* 0x040fe200078efcff */
[--C-:B------:R-:W-:Y:S01]  /*01e0*/  IMAD R31, R6, 0x100, R8.reuse ;  /* 0x00000100061f7824 */ /* 0x100fe200078e0208 */
[C---:B------:R-:W-:Y:S01]  /*01f0*/  ISETP.LT.AND P1, PT, R4.reuse, 0x100, !P4 ;  /* 0x000001000400780c */ /* 0x040fe20006721270 */
[----:B------:R-:W-:Y:S01]  /*0200*/  IMAD R23, R5, 0x100, R8 ;  /* 0x0000010005177824 */ /* 0x000fe200078e0208 */
[----:B------:R-:W-:Y:S01]  /*0210*/  ISETP.LT.AND P3, PT, R7, 0x100, !P4 ;  /* 0x000001000700780c */ /* 0x000fe20006761270 */
[----:B--2---:R-:W-:Y:S01]  /*0220*/  IMAD.WIDE R30, R31, 0x4, R34 ;  /* 0x000000041f1e7825 */ /* 0x004fe200078e0222 */
[----:B------:R-:W-:-:S02]  /*0230*/  LEA R37, R4, R8, 0x8 ;  /* 0x0000000804257211 */ /* 0x000fc400078e40ff */
[----:B------:R-:W-:Y:S02]  /*0240*/  CS2R R4, SRZ ;  /* 0x0000000000047805 */ /* 0x000fe4000001ff00 */
[----:B------:R-:W-:Y:S02]  /*0250*/  LEA R15, R7, R8, 0x8 ;  /* 0x00000008070f7211 */ /* 0x000fe400078e40ff */
[----:B------:R-:W-:Y:S01]  /*0260*/  CS2R R6, SRZ ;  /* 0x0000000000067805 */ /* 0x000fe2000001ff00 */
[----:B------:R1:W2:Y:S01]  /*0270*/  @P2 LDG.E.EL.128 R16, desc[UR6][R30.64] ;  /* 0x000000061e102981 */ /* 0x0002a2000c2e1d00 */
[--C-:B------:R-:W-:Y:S01]  /*0280*/  IMAD.WIDE R22, R23, 0x4, R34.reuse ;  /* 0x0000000417167825 */ /* 0x100fe200078e0222 */
[----:B------:R-:W-:Y:S02]  /*0290*/  CS2R R8, SRZ ;  /* 0x0000000000087805 */ /* 0x000fe4000001ff00 */
[----:B------:R-:W-:Y:S01]  /*02a0*/  CS2R R20, SRZ ;  /* 0x0000000000147805 */ /* 0x000fe2000001ff00 */
[----:B------:R-:W-:Y:S01]  /*02b0*/  IMAD.WIDE R36, R37, 0x4, R34 ;  /* 0x0000000425247825 */ /* 0x000fe200078e0222 */
[----:B------:R3:W4:Y:S01]  /*02c0*/  @P0 LDG.E.EL.128 R4, desc[UR6][R22.64] ;  /* 0x0000000616040981 */ /* 0x000722000c2e1d00 */
[----:B------:R-:W-:-:S02]  /*02d0*/  CS2R R12, SRZ ;  /* 0x00000000000c7805 */ /* 0x000fc4000001ff00 */
[----:B------:R-:W-:Y:S01]  /*02e0*/  IMAD.WIDE R34, R15, 0x4, R34 ;  /* 0x000000040f227825 */ /* 0x000fe200078e0222 */
[----:B-1----:R-:W1:Y:S01]  /*02f0*/  LDC.64 R30, c[0x0][0x220] ;  /* 0x00008800ff1e7b82 */ /* 0x002e620000000a00 */
[----:B------:R-:W-:Y:S01]  /*0300*/  CS2R R14, SRZ ;  /* 0x00000000000e7805 */ /* 0x000fe2000001ff00 */
[----:B------:R5:W4:Y:S01]  /*0310*/  @!P4 LDG.E.EL.128 R8, desc[UR6][R24.64] ;  /* 0x000000061808c981 */ /* 0x000b22000c2e1d00 */
[----:B---3--:R-:W-:Y:S02]  /*0320*/  CS2R R22, SRZ ;  /* 0x0000000000167805 */ /* 0x008fe4000001ff00 */
[----:B------:R-:W-:Y:S02]  /*0330*/  CS2R R26, SRZ ;  /* 0x00000000001a7805 */ /* 0x000fe4000001ff00 */
[----:B------:R3:W2:Y:S04]  /*0340*/  @P1 LDG.E.EL.128 R12, desc[UR6][R36.64] ;  /* 0x00000006240c1981 */ /* 0x0006a8000c2e1d00 */
[----:B------:R1:W2:Y:S01]  /*0350*/  @P3 LDG.E.EL.128 R20, desc[UR6][R34.64] ;  /* 0x0000000622143981 */ /* 0x0002a2000c2e1d00 */
[----:B-----5:R-:W-:Y:S01]  /*0360*/  CS2R R24, SRZ ;  /* 0x0000000000187805 */ /* 0x020fe2000001ff00 */
[----:B---3--:R-:W3:Y:S01]  /*0370*/  LDC.64 R36, c[0x0][0x228] ;  /* 0x00008a00ff247b82 */ /* 0x008ee20000000a00 */
[----:B-1----:R-:W-:-:S05]  /*0380*/  IMAD.WIDE R34, R29, 0x4, R30 ;  /* 0x000000041d227825 */ /* 0x002fca00078e021e */
[----:B------:R1:W5:Y:S02]  /*0390*/  @!P4 LDG.E.EL.128 R24, desc[UR6][R34.64] ;  /* 0x000000062218c981 */ /* 0x000364000c2e1d00 */
[----:B-1----:R-:W1:Y:S01]  /*03a0*/  LDC.64 R34, c[0x0][0x230] ;  /* 0x00008c00ff227b82 */ /* 0x002e620000000a00 */
[----:B------:R-:W-:Y:S01]  /*03b0*/  CS2R R30, SRZ ;  /* 0x00000000001e7805 */ /* 0x000fe2000001ff00 */
[----:B---3--:R-:W-:Y:S01]  /*03c0*/  IMAD.WIDE R36, R29, 0x4, R36 ;  /* 0x000000041d247825 */ /* 0x008fe200078e0224 */
[----:B------:R-:W-:-:S06]  /*03d0*/  CS2R R28, SRZ ;  /* 0x00000000001c7805 */ /* 0x000fcc000001ff00 */
[----:B------:R3:W3:Y:S01]  /*03e0*/  @!P4 LDG.E.EL.128 R28, desc[UR6][R36.64] ;  /* 0x00000006241cc981 */ /* 0x0006e2000c2e1d00 */
[----:B-1----:R-:W-:-:S04]  /*03f0*/  IMAD.WIDE R34, R33, 0x4, R34 ;  /* 0x0000000421227825 */ /* 0x002fc800078e0222 */
[C---:B----4-:R-:W-:Y:S01]  /*0400*/  FADD R4, -R8.reuse, R4 ;  /* 0x0000000408047221 */ /* 0x050fe20000000100 */
[C---:B--2---:R-:W-:Y:S01]  /*0410*/  FADD R16, -R8.reuse, R16 ;  /* 0x0000001008107221 */ /* 0x044fe20000000100 */
[C---:B------:R-:W-:Y:S01]  /*0420*/  FADD R12, -R8.reuse, R12 ;  /* 0x0000000c080c7221 */ /* 0x040fe20000000100 */
[----:B------:R-:W-:Y:S01]  /*0430*/  FADD R20, -R8, R20 ;  /* 0x0000001408147221 */ /* 0x000fe20000000100 */
[----:B------:R-:W-:Y:S02]  /*0440*/  IMAD.MOV.U32 R8, RZ, RZ, 0x3b800000 ;  /* 0x3b800000ff087424 */ /* 0x000fe400078e00ff */
[C---:B------:R-:W-:Y:S01]  /*0450*/  FADD R5, -R9.reuse, R5 ;  /* 0x0000000509057221 */ /* 0x040fe20000000100 */
[C---:B------:R-:W-:Y:S01]  /*0460*/  FADD R13, -R9.reuse, R13 ;  /* 0x0000000d090d7221 */ /* 0x040fe20000000100 */
[C---:B------:R-:W-:Y:S01]  /*0470*/  FADD R17, -R9.reuse, R17 ;  /* 0x0000001109117221 */ /* 0x040fe20000000100 */
[----:B------:R-:W-:Y:S01]  /*0480*/  FADD R21, -R9, R21 ;  /* 0x0000001509157221 */ /* 0x000fe20000000100 */
        /* <DEDUP_REMOVED lines=8> */
[----:B------:R-:W-:Y:S01]  /*0510*/  CS2R R10, SRZ ;  /* 0x00000000000a7805 */ /* 0x000fe2000001ff00 */
[-C--:B-----5:R-:W-:Y:S01]  /*0520*/  FFMA R24, R24, R8.reuse, 9.9999997473787516356e-06 ;  /* 0x3727c5ac18187423 */ /* 0x0a0fe20000000008 */
[-C--:B------:R-:W-:Y:S01]  /*0530*/  FFMA R25, R25, R8.reuse, 9.9999997473787516356e-06 ;  /* 0x3727c5ac19197423 */ /* 0x080fe20000000008 */
[-C--:B------:R-:W-:Y:S01]  /*0540*/  FFMA R26, R26, R8.reuse, 9.9999997473787516356e-06 ;  /* 0x3727c5ac1a1a7423 */ /* 0x080fe20000000008 */
[----:B---3--:R-:W-:Y:S01]  /*0550*/  FFMA R37, R27, R8, 9.9999997473787516356e-06 ;  /* 0x3727c5ac1b257423 */ /* 0x008fe20000000008 */
[----:B------:R-:W-:-:S06]  /*0560*/  CS2R R8, SRZ ;  /* 0x0000000000087805 */ /* 0x000fcc000001ff00 */
[----:B------:R1:W2:Y:S01]  /*0570*/  @!P4 LDG.E.EL.128 R8, desc[UR6][R34.64] ;  /* 0x000000062208c981 */ /* 0x0002a2000c2e1d00 */
[----:B------:R-:W3:Y:S01]  /*0580*/  S2R R27, SR_TID.X ;  /* 0x00000000001b7919 */ /* 0x000ee20000002100 */
[----:B------:R-:W4:Y:S01]  /*0590*/  S2UR UR5, SR_CgaCtaId ;  /* 0x00000000000579c3 */ /* 0x000f220000008800 */
[----:B------:R-:W5:Y:S08]  /*05a0*/  MUFU.RSQ R37, R37 ;  /* 0x0000002500257308 */ /* 0x000f700000001400 */
[----:B------:R-:W4:Y:S01]  /*05b0*/  MUFU.RSQ R33, R24 ;  /* 0x0000001800217308 */ /* 0x000f220000001400 */
[----:B------:R-:W-:Y:S01]  /*05c0*/  UMOV UR4, 0x400 ;  /* 0x0000040000047882 */ /* 0x000fe20000000000 */
[----:B-----5:R-:W-:-:S06]  /*05d0*/  FMUL R36, R37, R23 ;  /* 0x0000001725247220 */ /* 0x020fcc0000400000 */
[----:B-1----:R-:W1:Y:S01]  /*05e0*/  MUFU.RSQ R34, R25 ;  /* 0x0000001900227308 */ /* 0x002e620000001400 */
[C---:B0---4-:R-:W-:Y:S01]  /*05f0*/  FMUL R4, R33.reuse, R4 ;  /* 0x0000000421047220 */ /* 0x051fe20000400000 */
[C---:B------:R-:W-:Y:S01]  /*0600*/  FMUL R12, R33.reuse, R12 ;  /* 0x0000000c210c7220 */ /* 0x040fe20000400000 */
[C---:B------:R-:W-:Y:S01]  /*0610*/  FMUL R23, R33.reuse, R16 ;  /* 0x0000001021177220 */ /* 0x040fe20000400000 */
[----:B------:R-:W-:Y:S01]  /*0620*/  FMUL R33, R33, R20 ;  /* 0x0000001421217220 */ /* 0x000fe20000400000 */
[----:B------:R-:W-:Y:S02]  /*0630*/  SHF.L.U32 R20, R0, 0xa, RZ ;  /* 0x0000000a00147819 */ /* 0x000fe400000006ff */
[--C-:B---3--:R-:W-:Y:S01]  /*0640*/  SHF.R.U32.HI R24, RZ, 0x2, R27.reuse ;  /* 0x00000002ff187819 */ /* 0x108fe2000001161b */
[----:B------:R-:W-:Y:S01]  /*0650*/  UPRMT UR4, UR5, 0x654, UR4 ;  /* 0x0000065405047896 */ /* 0x000fe20008000004 */
[C---:B------:R-:W-:Y:S01]  /*0660*/  FMUL R19, R37.reuse, R19 ;  /* 0x0000001325137220 */ /* 0x040fe20000400000 */
[C---:B------:R-:W-:Y:S01]  /*0670*/  FMUL R15, R37.reuse, R15 ;  /* 0x0000000f250f7220 */ /* 0x040fe20000400000 */
[----:B------:R-:W-:Y:S01]  /*0680*/  FMUL R7, R37, R7 ;  /* 0x0000000725077220 */ /* 0x000fe20000400000 */
[----:B-1----:R-:W-:Y:S01]  /*0690*/  FMUL R13, R34, R13 ;  /* 0x0000000d220d7220 */ /* 0x002fe20000400000 */
[----:B------:R-:W-:-:S02]  /*06a0*/  SHF.R.U32.HI R27, RZ, 0x2, R27 ;  /* 0x00000002ff1b7819 */ /* 0x000fc4000001161b */
[----:B------:R-:W-:Y:S01]  /*06b0*/  SHF.R.U32.HI R0, RZ, 0x6, R0 ;  /* 0x00000006ff007819 */ /* 0x000fe20000011600 */
[-CC-:B--2---:R-:W-:Y:S01]  /*06c0*/  FFMA R16, R12, R28.reuse, R8.reuse ;  /* 0x0000001c0c107223 */ /* 0x184fe20000000008 */
[-CC-:B------:R-:W-:Y:S01]  /*06d0*/  FFMA R12, R23, R28.reuse, R8.reuse ;  /* 0x0000001c170c7223 */ /* 0x180fe20000000008 */
[----:B------:R-:W-:Y:S01]  /*06e0*/  LOP3.LUT R23, R20, 0xc00, RZ, 0xc0, !PT ;  /* 0x00000c0014177812 */ /* 0x000fe200078ec0ff */
[-CC-:B------:R-:W-:Y:S01]  /*06f0*/  FFMA R4, R4, R28.reuse, R8.reuse ;  /* 0x0000001c04047223 */ /* 0x180fe20000000008 */
[----:B------:R-:W-:Y:S01]  /*0700*/  SGXT.U32 R20, R24, 0x6 ;  /* 0x000000061814781a */ /* 0x000fe20000000000 */
[----:B------:R-:W-:Y:S01]  /*0710*/  FFMA R8, R33, R28, R8 ;  /* 0x0000001c21087223 */ /* 0x000fe20000000008 */
[C---:B------:R-:W-:Y:S01]  /*0720*/  LOP3.LUT R28, R23.reuse, 0x200, RZ, 0xfc, !PT ;  /* 0x00000200171c7812 */ /* 0x040fe200078efcff */
[----:B------:R0:W1:Y:S01]  /*0730*/  MUFU.RSQ R33, R26 ;  /* 0x0000001a00217308 */ /* 0x0000620000001400 */
[C---:B------:R-:W-:Y:S02]  /*0740*/  LOP3.LUT R24, R23.reuse, 0x100, RZ, 0xfc, !PT ;  /* 0x0000010017187812 */ /* 0x040fe400078efcff */
[----:B------:R-:W-:-:S02]  /*0750*/  LOP3.LUT R20, R23, R20, RZ, 0xfc, !PT ;  /* 0x0000001417147212 */ /* 0x000fc400078efcff */
[C---:B------:R-:W-:Y:S02]  /*0760*/  LOP3.LUT R25, R23.reuse, 0x300, RZ, 0xfc, !PT ;  /* 0x0000030017197812 */ /* 0x040fe400078efcff */
[----:B------:R-:W-:Y:S02]  /*0770*/  LEA.HI R23, R23, UR4, RZ, 0x1c ;  /* 0x0000000417177c11 */ /* 0x000fe4000f8fe0ff */
[----:B------:R-:W-:Y:S02]  /*0780*/  LEA.HI R37, R28, UR4, RZ, 0x1c ;  /* 0x000000041c257c11 */ /* 0x000fe4000f8fe0ff */
[----:B------:R-:W-:Y:S02]  /*0790*/  LEA.HI R35, R24, UR4, RZ, 0x1c ;  /* 0x0000000418237c11 */ /* 0x000fe4000f8fe0ff */
[----:B------:R-:W-:Y:S01]  /*07a0*/  LEA.HI R28, R25, UR4, RZ, 0x1c ;  /* 0x00000004191c7c11 */ /* 0x000fe2000f8fe0ff */
[C---:B------:R-:W-:Y:S01]  /*07b0*/  IMAD R25, R20.reuse, 0x4, R23 ;  /* 0x0000000414197824 */ /* 0x040fe200078e0217 */
[C---:B------:R-:W-:Y:S01]  /*07c0*/  LEA R24, R20.reuse, R35, 0x2 ;  /* 0x0000002314187211 */ /* 0x040fe200078e10ff */
[C---:B------:R-:W-:Y:S01]  /*07d0*/  IMAD R23, R20.reuse, 0x4, R37 ;  /* 0x0000000414177824 */ /* 0x040fe200078e0225 */
[----:B------:R-:W-:Y:S01]  /*07e0*/  LEA R20, R20, R28, 0x2 ;  /* 0x0000001c14147211 */ /* 0x000fe200078e10ff */
[C---:B0-----:R-:W-:Y:S01]  /*07f0*/  FMUL R26, R34.reuse, R21 ;  /* 0x00000015221a7220 */ /* 0x041fe20000400000 */
[C---:B------:R-:W-:Y:S01]  /*0800*/  FMUL R28, R34.reuse, R17 ;  /* 0x00000011221c7220 */ /* 0x040fe20000400000 */
[----:B------:R-:W-:Y:S01]  /*0810*/  FMUL R34, R34, R5 ;  /* 0x0000000522227220 */ /* 0x000fe20000400000 */
[C---:B-1----:R-:W-:Y:S01]  /*0820*/  FMUL R5, R33.reuse, R22 ;  /* 0x0000001621057220 */ /* 0x042fe20000400000 */
[C---:B------:R-:W-:Y:S01]  /*0830*/  FMUL R17, R33.reuse, R18 ;  /* 0x0000001221117220 */ /* 0x040fe20000400000 */
[C---:B------:R-:W-:Y:S01]  /*0840*/  FMUL R21, R33.reuse, R14 ;  /* 0x0000000e21157220 */ /* 0x040fe20000400000 */
[----:B------:R-:W-:Y:S01]  /*0850*/  FMUL R37, R33, R6 ;  /* 0x0000000621257220 */ /* 0x000fe20000400000 */
[----:B------:R-:W-:Y:S01]  /*0860*/  FFMA R33, R34, R29, R9 ;  /* 0x0000001d22217223 */ /* 0x000fe20000000009 */
[----:B------:R-:W-:-:S04]  /*0870*/  FSETP.GT.AND P1, PT, R4, RZ, PT ;  /* 0x000000ff0400720b */ /* 0x000fc80003f24000 */
[----:B------:R-:W-:Y:S01]  /*0880*/  FSETP.GT.AND P0, PT, R33, RZ, PT ;  /* 0x000000ff2100720b */ /* 0x000fe20003f04000 */
[----:B------:R-:W-:Y:S01]  /*0890*/  FFMA R13, R13, R29, R9 ;  /* 0x0000001d0d0d7223 */ /* 0x000fe20000000009 */
[-CC-:B------:R-:W-:Y:S01]  /*08a0*/  FFMA R7, R7, R31.reuse, R11.reuse ;  /* 0x0000001f07077223 */ /* 0x180fe2000000000b */
[-CC-:B------:R-:W-:Y:S01]  /*08b0*/  FFMA R6, R37, R30.reuse, R10.reuse ;  /* 0x0000001e25067223 */ /* 0x180fe2000000000a */
[----:B------:R-:W-:Y:S01]  /*08c0*/  FFMA R14, R21, R30, R10 ;  /* 0x0000001e150e7223 */ /* 0x000fe2000000000a */
[----:B------:R-:W-:Y:S01]  /*08d0*/  FFMA R15, R15, R31, R11 ;  /* 0x0000001f0f0f7223 */ /* 0x000fe2000000000b */
[----:B------:R-:W-:Y:S02]  /*08e0*/  FSETP.GT.AND P3, PT, R13, RZ, PT ;  /* 0x000000ff0d00720b */ /* 0x000fe40003f64000 */
[----:B------:R-:W-:Y:S02]  /*08f0*/  FSETP.GT.AND P5, PT, R7, RZ, PT ;  /* 0x000000ff0700720b */ /* 0x000fe40003fa4000 */
[----:B------:R-:W-:-:S02]  /*0900*/  FSETP.GT.AND P4, PT, R16, RZ, PT ;  /* 0x000000ff1000720b */ /* 0x000fc40003f84000 */
[----:B------:R-:W-:Y:S01]  /*0910*/  FSETP.GT.AND P6, PT, R6, RZ, PT ;  /* 0x000000ff0600720b */ /* 0x000fe20003fc4000 */
[----:B------:R-:W-:Y:S01]  /*0920*/  @!P0 FMUL R33, R33, 0.20000000298023223877 ;  /* 0x3e4ccccd21218820 */ /* 0x000fe20000400000 */
[----:B------:R-:W-:Y:S01]  /*0930*/  FSETP.GT.AND P0, PT, R14, RZ, PT ;  /* 0x000000ff0e00720b */ /* 0x000fe20003f04000 */
[----:B------:R-:W-:Y:S01]  /*0940*/  @!P1 FMUL R4, R4, 0.20000000298023223877 ;  /* 0x3e4ccccd04049820 */ /* 0x000fe20000400000 */
[----:B------:R-:W-:Y:S02]  /*0950*/  FSETP.GT.AND P2, PT, R12, RZ, PT ;  /* 0x000000ff0c00720b */ /* 0x000fe40003f44000 */
[----:B------:R-:W-:Y:S01]  /*0960*/  FSETP.GT.AND P1, PT, R15, RZ, PT ;  /* 0x000000ff0f00720b */ /* 0x000fe20003f24000 */
[----:B------:R-:W-:Y:S01]  /*0970*/  FFMA R35, R28, R29, R9 ;  /* 0x0000001d1c237223 */ /* 0x000fe20000000009 */
[-CC-:B------:R-:W-:Y:S01]  /*0980*/  FFMA R22, R17, R30.reuse, R10.reuse ;  /* 0x0000001e11167223 */ /* 0x180fe2000000000a */
[----:B------:R-:W-:Y:S01]  /*0990*/  FFMA R19, R19, R31, R11 ;  /* 0x0000001f13137223 */ /* 0x000fe2000000000b */
[----:B------:R-:W-:Y:S01]  /*09a0*/  FFMA R9, R26, R29, R9 ;  /* 0x0000001d1a097223 */ /* 0x000fe20000000009 */
[----:B------:R-:W-:Y:S01]  /*09b0*/  @!P3 FMUL R13, R13, 0.20000000298023223877 ;  /* 0x3e4ccccd0d0db820 */ /* 0x000fe20000400000 */
[----:B------:R-:W-:Y:S01]  /*09c0*/  FFMA R30, R5, R30, R10 ;  /* 0x0000001e051e7223 */ /* 0x000fe2000000000a */
[----:B------:R-:W-:Y:S01]  /*09d0*/  FSETP.GT.AND P3, PT, R35, RZ, PT ;  /* 0x000000ff2300720b */ /* 0x000fe20003f64000 */
[----:B------:R-:W-:Y:S01]  /*09e0*/  @!P5 FMUL R7, R7, 0.20000000298023223877 ;  /* 0x3e4ccccd0707d820 */ /* 0x000fe20000400000 */
[----:B------:R-:W-:Y:S01]  /*09f0*/  FFMA R31, R36, R31, R11 ;  /* 0x0000001f241f7223 */ /* 0x000fe2000000000b */
[----:B------:R-:W-:Y:S01]  /*0a00*/  FSETP.GT.AND P5, PT, R22, RZ, PT ;  /* 0x000000ff1600720b */ /* 0x000fe20003fa4000 */
[----:B------:R-:W-:Y:S01]  /*0a10*/  @!P4 FMUL R16, R16, 0.20000000298023223877 ;  /* 0x3e4ccccd1010c820 */ /* 0x000fe20000400000 */
[----:B------:R-:W-:Y:S01]  /*0a20*/  @!P6 FMUL R6, R6, 0.20000000298023223877 ;  /* 0x3e4ccccd0606e820 */ /* 0x000fe20000400000 */
[----:B------:R-:W-:Y:S01]  /*0a30*/  FSETP.GT.AND P4, PT, R19, RZ, PT ;  /* 0x000000ff1300720b */ /* 0x000fe20003f84000 */
[----:B------:R-:W-:Y:S01]  /*0a40*/  @!P0 FMUL R14, R14, 0.20000000298023223877 ;  /* 0x3e4ccccd0e0e8820 */ /* 0x000fe20000400000 */
[----:B------:R-:W-:Y:S01]  /*0a50*/  FSETP.GT.AND P6, PT, R8, RZ, PT ;  /* 0x000000ff0800720b */ /* 0x000fe20003fc4000 */
[----:B------:R-:W-:Y:S01]  /*0a60*/  @!P2 FMUL R12, R12, 0.20000000298023223877 ;  /* 0x3e4ccccd0c0ca820 */ /* 0x000fe20000400000 */
[----:B------:R-:W-:Y:S01]  /*0a70*/  FSETP.GT.AND P0, PT, R9, RZ, PT ;  /* 0x000000ff0900720b */ /* 0x000fe20003f04000 */
[----:B------:R-:W-:Y:S01]  /*0a80*/  @!P1 FMUL R15, R15, 0.20000000298023223877 ;  /* 0x3e4ccccd0f0f9820 */ /* 0x000fe20000400000 */
[----:B------:R-:W-:-:S02]  /*0a90*/  FSETP.GT.AND P2, PT, R30, RZ, PT ;  /* 0x000000ff1e00720b */ /* 0x000fc40003f44000 */
[----:B------:R-:W-:Y:S01]  /*0aa0*/  FSETP.GT.AND P1, PT, R31, RZ, PT ;  /* 0x000000ff1f00720b */ /* 0x000fe20003f24000 */
[----:B------:R-:W-:Y:S01]  /*0ab0*/  STS [R25], R4 ;  /* 0x0000000419007388 */ /* 0x000fe20000000800 */
[----:B------:R-:W-:-:S03]  /*0ac0*/  @!P3 FMUL R35, R35, 0.20000000298023223877 ;  /* 0x3e4ccccd2323b820 */ /* 0x000fc60000400000 */
[----:B------:R-:W-:Y:S01]  /*0ad0*/  STS [R24+0x400], R33 ;  /* 0x0004002118007388 */ /* 0x000fe20000000800 */
[----:B------:R-:W-:-:S03]  /*0ae0*/  @!P5 FMUL R22, R22, 0.20000000298023223877 ;  /* 0x3e4ccccd1616d820 */ /* 0x000fc60000400000 */
[----:B------:R-:W-:Y:S01]  /*0af0*/  STS [R23+0x800], R6 ;  /* 0x0008000617007388 */ /* 0x000fe20000000800 */
[----:B------:R-:W-:-:S03]  /*0b00*/  @!P4 FMUL R19, R19, 0.20000000298023223877 ;  /* 0x3e4ccccd1313c820 */ /* 0x000fc60000400000 */
[----:B------:R-:W-:Y:S01]  /*0b10*/  STS [R20+0xc00], R7 ;  /* 0x000c000714007388 */ /* 0x000fe20000000800 */
[----:B------:R-:W-:-:S03]  /*0b20*/  @!P6 FMUL R8, R8, 0.20000000298023223877 ;  /* 0x3e4ccccd0808e820 */ /* 0x000fc60000400000 */
[----:B------:R0:W-:Y:S01]  /*0b30*/  STS [R25+0x100], R16 ;  /* 0x0001001019007388 */ /* 0x0001e20000000800 */
[----:B------:R-:W-:-:S03]  /*0b40*/  @!P0 FMUL R9, R9, 0.20000000298023223877 ;  /* 0x3e4ccccd09098820 */ /* 0x000fc60000400000 */
[----:B------:R-:W-:Y:S01]  /*0b50*/  STS [R24+0x500], R13 ;  /* 0x0005000d18007388 */ /* 0x000fe20000000800 */
[----:B------:R-:W-:-:S03]  /*0b60*/  @!P2 FMUL R30, R30, 0.20000000298023223877 ;  /* 0x3e4ccccd1e1ea820 */ /* 0x000fc60000400000 */
[----:B------:R-:W-:Y:S01]  /*0b70*/  STS [R23+0x900], R14 ;  /* 0x0009000e17007388 */ /* 0x000fe20000000800 */
[----:B------:R-:W-:Y:S01]  /*0b80*/  @!P1 FMUL R31, R31, 0.20000000298023223877 ;  /* 0x3e4ccccd1f1f9820 */ /* 0x000fe20000400000 */
[----:B------:R-:W-:Y:S01]  /*0b90*/  LOP3.LUT R18, R3, 0x3fc, RZ, 0xc0, !PT ;  /* 0x000003fc03127812 */ /* 0x000fe200078ec0ff */
[----:B0-----:R-:W0:Y:S01]  /*0ba0*/  LDC.64 R16, c[0x0][0x238] ;  /* 0x00008e00ff107b82 */ /* 0x001e220000000a00 */
[----:B------:R-:W-:Y:S04]  /*0bb0*/  STS [R20+0xd00], R15 ;  /* 0x000d000f14007388 */ /* 0x000fe80000000800 */
[----:B------:R-:W-:Y:S04]  /*0bc0*/  STS [R25+0x200], R12 ;  /* 0x0002000c19007388 */ /* 0x000fe80000000800 */
[----:B------:R-:W-:Y:S04]  /*0bd0*/  STS [R24+0x600], R35 ;  /* 0x0006002318007388 */ /* 0x000fe80000000800 */
[----:B------:R-:W-:Y:S04]  /*0be0*/  STS [R23+0xa00], R22 ;  /* 0x000a001617007388 */ /* 0x000fe80000000800 */
[----:B------:R-:W-:Y:S04]  /*0bf0*/  STS [R20+0xe00], R19 ;  /* 0x000e001314007388 */ /* 0x000fe80000000800 */
[----:B------:R1:W-:Y:S04]  /*0c00*/  STS [R25+0x300], R8 ;  /* 0x0003000819007388 */ /* 0x0003e80000000800 */
[----:B------:R-:W-:Y:S04]  /*0c10*/  STS [R24+0x700], R9 ;  /* 0x0007000918007388 */ /* 0x000fe80000000800 */
[----:B------:R2:W-:Y:S01]  /*0c20*/  STS [R23+0xb00], R30 ;  /* 0x000b001e17007388 */ /* 0x0005e20000000800 */
[----:B------:R-:W-:-:S03]  /*0c30*/  LOP3.LUT R4, R18, 0x400, RZ, 0xfc, !PT ;  /* 0x0000040012047812 */ /* 0x000fc600078efcff */
[----:B------:R0:W-:Y:S01]  /*0c40*/  STS [R20+0xf00], R31 ;  /* 0x000f001f14007388 */ /* 0x0001e20000000800 */
[----:B------:R-:W-:Y:S02]  /*0c50*/  LOP3.LUT R6, R18, 0x800, RZ, 0xfc, !PT ;  /* 0x0000080012067812 */ /* 0x000fe400078efcff */
[----:B------:R-:W-:Y:S02]  /*0c60*/  SHF.R.U32.HI R5, RZ, 0x4, R4 ;  /* 0x00000004ff057819 */ /* 0x000fe40000011604 */
[----:B------:R-:W-:Y:S02]  /*0c70*/  SHF.R.U32.HI R7, RZ, 0x4, R6 ;  /* 0x00000004ff077819 */ /* 0x000fe40000011606 */
[----:B------:R-:W-:Y:S02]  /*0c80*/  LOP3.LUT R4, R27, 0x30, RZ, 0xc0, !PT ;  /* 0x000000301b047812 */ /* 0x000fe400078ec0ff */
[----:B------:R-:W-:Y:S02]  /*0c90*/  LOP3.LUT R6, R5, 0x70, RZ, 0xc0, !PT ;  /* 0x0000007005067812 */ /* 0x000fe400078ec0ff */
[----:B------:R-:W-:Y:S01]  /*0ca0*/  LOP3.LUT R10, R7, 0xb0, RZ, 0xc0, !PT ;  /* 0x000000b0070a7812 */ /* 0x000fe200078ec0ff */
[----:B------:R-:W-:Y:S01]  /*0cb0*/  VIADD R5, R4, UR4 ;  /* 0x0000000404057c36 */ /* 0x000fe20008000000 */
[----:B------:R-:W-:-:S03]  /*0cc0*/  IADD3 R7, R6, UR4, RZ ;  /* 0x0000000406077c10 */ /* 0x000fc6000fffe0ff */
[----:B------:R-:W-:Y:S01]  /*0cd0*/  VIADD R11, R10, UR4 ;  /* 0x000000040a0b7c36 */ /* 0x000fe20008000000 */
[C---:B------:R-:W-:Y:S01]  /*0ce0*/  LEA R5, R18.reuse, R5, 0x2 ;  /* 0x0000000512057211 */ /* 0x040fe200078e10ff */
[C---:B-1----:R-:W-:Y:S01]  /*0cf0*/  IMAD R8, R18.reuse, 0x4, R7 ;  /* 0x0000000412087824 */ /* 0x042fe200078e0207 */
[----:B------:R-:W-:Y:S02]  /*0d00*/  BAR.SYNC.DEFER_BLOCKING 0x0 ;  /* 0x0000000000007b1d */ /* 0x000fe40000010000 */
[----:B------:R-:W-:Y:S02]  /*0d10*/  LEA R12, R18, R11, 0x2 ;  /* 0x0000000b120c7211 */ /* 0x000fe400078e10ff */
[----:B------:R-:W-:Y:S02]  /*0d20*/  LOP3.LUT R19, R3, 0xfc, RZ, 0xc0, !PT ;  /* 0x000000fc03137812 */ /* 0x000fe400078ec0ff */
[----:B------:R-:W-:Y:S01]  /*0d30*/  SGXT.U32 R3, R0, 0x2 ;  /* 0x000000020003781a */ /* 0x000fe20000000000 */
[----:B------:R-:W1:Y:S04]  /*0d40*/  LDS.128 R4, [R5] ;  /* 0x0000000005047984 */ /* 0x000e680000000c00 */
[----:B------:R-:W3:Y:S04]  /*0d50*/  LDS.128 R8, [R8+0x1000] ;  /* 0x0010000008087984 */ /* 0x000ee80000000c00 */
[----:B------:R-:W4:Y:S01]  /*0d60*/  LDS.128 R12, [R12+0x2000] ;  /* 0x002000000c0c7984 */ /* 0x000f220000000c00 */
[----:B------:R-:W-:-:S02]  /*0d70*/  PRMT R32, R19, 0x6540, R32 ;  /* 0x0000654013207816 */ /* 0x000fc40000000020 */
[----:B------:R-:W-:Y:S02]  /*0d80*/  LOP3.LUT R19, R3, R2, RZ, 0xfc, !PT ;  /* 0x0000000203137212 */ /* 0x000fe400078efcff */
[----:B------:R-:W-:Y:S02]  /*0d90*/  ISETP.GE.AND P0, PT, R32, 0x100, PT ;  /* 0x000001002000780c */ /* 0x000fe40003f06270 */
[C---:B--2---:R-:W-:Y:S02]  /*0da0*/  LOP3.LUT R23, R19.reuse, 0x4, RZ, 0xfc, !PT ;  /* 0x0000000413177812 */ /* 0x044fe400078efcff */
[C---:B------:R-:W-:Y:S02]  /*0db0*/  LOP3.LUT R21, R19.reuse, 0x8, RZ, 0xfc, !PT ;  /* 0x0000000813157812 */ /* 0x040fe400078efcff */
[C---:B------:R-:W-:Y:S02]  /*0dc0*/  LOP3.LUT R3, R19.reuse, 0xc, RZ, 0xfc, !PT ;  /* 0x0000000c13037812 */ /* 0x040fe400078efcff */
[----:B------:R-:W-:-:S02]  /*0dd0*/  ISETP.LT.AND P3, PT, R19, 0x400, !P0 ;  /* 0x000004001300780c */ /* 0x000fc40004761270 */
[----:B------:R-:W-:Y:S02]  /*0de0*/  LOP3.LUT R0, R18, 0xc00, RZ, 0xfc, !PT ;  /* 0x00000c0012007812 */ /* 0x000fe400078efcff */
[----:B------:R-:W-:Y:S02]  /*0df0*/  ISETP.LT.AND P2, PT, R23, 0x400, !P0 ;  /* 0x000004001700780c */ /* 0x000fe40004741270 */
[----:B------:R-:W-:Y:S01]  /*0e00*/  ISETP.LT.AND P1, PT, R21, 0x400, !P0 ;  /* 0x000004001500780c */ /* 0x000fe20004721270 */
[--C-:B------:R-:W-:Y:S01]  /*0e10*/  IMAD R19, R19, 0x100, R32.reuse ;  /* 0x0000010013137824 */ /* 0x100fe200078e0220 */
[----:B------:R-:W-:Y:S02]  /*0e20*/  ISETP.LT.AND P0, PT, R3, 0x400, !P0 ;  /* 0x000004000300780c */ /* 0x000fe40004701270 */
[----:B------:R-:W-:Y:S01]  /*0e30*/  LEA R23, R23, R32, 0x8 ;  /* 0x0000002017177211 */ /* 0x000fe200078e40ff */
[----:B------:R-:W-:Y:S01]  /*0e40*/  IMAD R25, R21, 0x100, R32 ;  /* 0x0000010015197824 */ /* 0x000fe200078e0220 */
[----:B------:R-:W-:Y:S01]  /*0e50*/  SHF.R.U32.HI R0, RZ, 0x4, R0 ;  /* 0x00000004ff007819 */ /* 0x000fe20000011600 */
[----:B0-----:R-:W-:-:S03]  /*0e60*/  IMAD.WIDE R20, R19, 0x4, R16 ;  /* 0x0000000413147825 */ /* 0x001fc600078e0210 */
[----:B------:R-:W-:Y:S01]  /*0e70*/  LOP3.LUT R0, R0, 0xf0, RZ, 0xc0, !PT ;  /* 0x000000f000007812 */ /* 0x000fe200078ec0ff */
[----:B------:R-:W-:-:S04]  /*0e80*/  IMAD.WIDE R22, R23, 0x4, R16 ;  /* 0x0000000417167825 */ /* 0x000fc800078e0210 */
[----:B------:R-:W-:Y:S01]  /*0e90*/  IMAD.WIDE R24, R25, 0x4, R16 ;  /* 0x0000000419187825 */ /* 0x000fe200078e0210 */
[----:B------:R-:W-:Y:S01]  /*0ea0*/  IADD3 R19, R0, UR4, RZ ;  /* 0x0000000400137c10 */ /* 0x000fe2000fffe0ff */
[----:B-1----:R0:W-:Y:S04]  /*0eb0*/  @P3 STG.E.128 desc[UR6][R20.64], R4 ;  /* 0x0000000414003986 */ /* 0x0021e8000c101d06 */
[----:B---3--:R0:W-:Y:S01]  /*0ec0*/  @P2 STG.E.128 desc[UR6][R22.64], R8 ;  /* 0x0000000816002986 */ /* 0x0081e2000c101d06 */
[----:B------:R-:W-:-:S03]  /*0ed0*/  IMAD R19, R18, 0x4, R19 ;  /* 0x0000000412137824 */ /* 0x000fc600078e0213 */
[----:B----4-:R0:W-:Y:S02]  /*0ee0*/  @P1 STG.E.128 desc[UR6][R24.64], R12 ;  /* 0x0000000c18001986 */ /* 0x0101e4000c101d06 */
[----:B0-----:R-:W-:Y:S05]  /*0ef0*/  @!P0 EXIT ;  /* 0x000000000000894d */ /* 0x001fea0003800000 */
[----:B0-----:R-:W0:Y:S01]  /*0f00*/  LDS.128 R4, [R19+0x3000] ;  /* 0x0030000013047984 */ /* 0x001e220000000c00 */
[----:B------:R-:W-:-:S05]  /*0f10*/  LEA R3, R3, R32, 0x8 ;  /* 0x0000002003037211 */ /* 0x000fca00078e40ff */
[----:B------:R-:W-:-:S05]  /*0f20*/  IMAD.WIDE R16, R3, 0x4, R16 ;  /* 0x0000000403107825 */ /* 0x000fca00078e0210 */
[----:B0-----:R-:W-:Y:S01]  /*0f30*/  STG.E.128 desc[UR6][R16.64], R4 ;  /* 0x0000000410007986 */ /* 0x001fe2000c101d06 */
[----:B------:R-:W-:Y:S05]  /*0f40*/  EXIT ;  /* 0x000000000000794d */ /* 0x000fea0003800000 */
.L_x_0:
[----:B------:R-:W-:-:S00]  /*0f50*/  BRA `(.L_x_0) ;  /* 0xfffffffc00fc7947 */ /* 0x000fc0000383ffff */
[----:B------:R-:W-:-:S00]  /*0f60*/  NOP ;  /* 0x0000000000007918 */ /* 0x000fc00000000000 */
        /* <DEDUP_REMOVED lines=9> */
.L_x_1:


//--------------------- .nv.global.init           --------------------------
	.section	.nv.global.init,"aw",@progbits
.nv.global.init:
	.type		_$_str,@object
	.size		_$_str,(.L_0 - _$_str)
_$_str:
        /*0000*/ 	.byte	0x5f, 0x5f, 0x43, 0x55, 0x44, 0x41, 0x5f, 0x46, 0x54, 0x5a, 0x00
.L_0:


//--------------------- .nv.shared.triton_poi_fused__native_batch_norm_legit_leaky_relu_14 --------------------------
	.section	.nv.shared.triton_poi_fused__native_batch_norm_legit_leaky_relu_14,"aw",@nobits
	.sectionflags	@""
	.align	16
	.zero		1024


//--------------------- .nv.constant0.triton_poi_fused__native_batch_norm_legit_leaky_relu_14 --------------------------
	.section	.nv.constant0.triton_poi_fused__native_batch_norm_legit_leaky_relu_14,"a",@progbits
	.sectionflags	@""
	.align	4
.nv.constant0.triton_poi_fused__native_batch_norm_legit_leaky_relu_14:
	.zero		584
